//
// Generated by NVIDIA NVVM Compiler
//
// Compiler Build ID: CL-36424714
// Cuda compilation tools, release 13.0, V13.0.88
// Based on NVVM 20.0.0
//

.version 9.0
.target sm_100
.address_size 64

	// .globl	_Z14IsInsideCirclePfS_
.func  (.param .b64 func_retval0) __internal_accurate_pow
(
	.param .b64 __internal_accurate_pow_param_0
)
;

.visible .entry _Z14IsInsideCirclePfS_(
	.param .u64 .ptr .align 1 _Z14IsInsideCirclePfS__param_0,
	.param .u64 .ptr .align 1 _Z14IsInsideCirclePfS__param_1
)
{
	.reg .pred 	%p<28>;
	.reg .b32 	%r<45>;
	.reg .b32 	%f<7>;
	.reg .b64 	%rd<11>;
	.reg .b64 	%fd<38>;

	ld.param.u64 	%rd3, [_Z14IsInsideCirclePfS__param_0];
	ld.param.u64 	%rd4, [_Z14IsInsideCirclePfS__param_1];
	cvta.to.global.u64 	%rd1, %rd4;
	cvta.to.global.u64 	%rd5, %rd3;
	mov.u32 	%r6, %ctaid.x;
	mov.u32 	%r7, %ntid.x;
	mul.lo.s32 	%r8, %r7, %r6;
	shl.b32 	%r9, %r8, 1;
	mov.u32 	%r10, %tid.x;
	shl.b32 	%r11, %r10, 1;
	add.s32 	%r12, %r9, %r11;
	shr.s32 	%r1, %r12, 1;
	mul.wide.s32 	%rd6, %r12, 4;
	add.s64 	%rd2, %rd5, %rd6;
	ld.global.f32 	%f3, [%rd2];
	mov.f32 	%f4, 0f3F000000;
	sub.f32 	%f1, %f4, %f3;
	cvt.f64.f32 	%fd1, %f1;
	{
	.reg .b32 %temp; 
	mov.b64 	{%temp, %r2}, %fd1;
	}
	mov.f64 	%fd18, 0d4000000000000000;
	{
	.reg .b32 %temp; 
	mov.b64 	{%temp, %r13}, %fd18;
	}
	and.b32  	%r4, %r13, 2146435072;
	setp.eq.s32 	%p1, %r4, 1062207488;
	abs.f64 	%fd2, %fd1;
	{ // callseq 0, 0
	.param .b64 param0;
	st.param.f64 	[param0], %fd2;
	.param .b64 retval0;
	call.uni (retval0), 
	__internal_accurate_pow, 
	(
	param0
	);
	ld.param.f64 	%fd19, [retval0];
	} // callseq 0
	setp.lt.s32 	%p2, %r2, 0;
	neg.f64 	%fd21, %fd19;
	selp.f64 	%fd22, %fd21, %fd19, %p1;
	selp.f64 	%fd35, %fd22, %fd19, %p2;
	setp.neu.f32 	%p3, %f1, 0f00000000;
	@%p3 bra 	$L__BB0_2;
	setp.eq.s32 	%p4, %r4, 1062207488;
	selp.b32 	%r14, %r2, 0, %p4;
	setp.lt.s32 	%p5, %r13, 0;
	or.b32  	%r15, %r14, 2146435072;
	selp.b32 	%r16, %r15, %r14, %p5;
	mov.b32 	%r17, 0;
	mov.b64 	%fd35, {%r17, %r16};
$L__BB0_2:
	add.f64 	%fd23, %fd1, 0d4000000000000000;
	{
	.reg .b32 %temp; 
	mov.b64 	{%temp, %r18}, %fd23;
	}
	and.b32  	%r19, %r18, 2146435072;
	setp.ne.s32 	%p6, %r19, 2146435072;
	@%p6 bra 	$L__BB0_7;
	setp.num.f32 	%p7, %f1, %f1;
	@%p7 bra 	$L__BB0_5;
	mov.f64 	%fd24, 0d4000000000000000;
	add.rn.f64 	%fd35, %fd1, %fd24;
	bra.uni 	$L__BB0_7;
$L__BB0_5:
	setp.neu.f64 	%p8, %fd2, 0d7FF0000000000000;
	@%p8 bra 	$L__BB0_7;
	setp.lt.s32 	%p9, %r2, 0;
	setp.eq.s32 	%p10, %r4, 1062207488;
	setp.lt.s32 	%p11, %r13, 0;
	selp.b32 	%r21, 0, 2146435072, %p11;
	and.b32  	%r22, %r13, 2147483647;
	setp.ne.s32 	%p12, %r22, 1071644672;
	or.b32  	%r23, %r21, -2147483648;
	selp.b32 	%r24, %r23, %r21, %p12;
	selp.b32 	%r25, %r24, %r21, %p10;
	selp.b32 	%r26, %r25, %r21, %p9;
	mov.b32 	%r27, 0;
	mov.b64 	%fd35, {%r27, %r26};
$L__BB0_7:
	setp.eq.s32 	%p13, %r4, 1062207488;
	setp.eq.f32 	%p14, %f1, 0f3F800000;
	selp.f64 	%fd9, 0d3FF0000000000000, %fd35, %p14;
	ld.global.f32 	%f5, [%rd2+4];
	mov.f32 	%f6, 0f3F000000;
	sub.f32 	%f2, %f6, %f5;
	cvt.f64.f32 	%fd10, %f2;
	{
	.reg .b32 %temp; 
	mov.b64 	{%temp, %r5}, %fd10;
	}
	abs.f64 	%fd11, %fd10;
	{ // callseq 1, 0
	.param .b64 param0;
	st.param.f64 	[param0], %fd11;
	.param .b64 retval0;
	call.uni (retval0), 
	__internal_accurate_pow, 
	(
	param0
	);
	ld.param.f64 	%fd25, [retval0];
	} // callseq 1
	setp.lt.s32 	%p15, %r5, 0;
	neg.f64 	%fd27, %fd25;
	selp.f64 	%fd28, %fd27, %fd25, %p13;
	selp.f64 	%fd37, %fd28, %fd25, %p15;
	setp.neu.f32 	%p16, %f2, 0f00000000;
	@%p16 bra 	$L__BB0_9;
	setp.eq.s32 	%p17, %r4, 1062207488;
	selp.b32 	%r29, %r5, 0, %p17;
	setp.lt.s32 	%p18, %r13, 0;
	or.b32  	%r30, %r29, 2146435072;
	selp.b32 	%r31, %r30, %r29, %p18;
	mov.b32 	%r32, 0;
	mov.b64 	%fd37, {%r32, %r31};
$L__BB0_9:
	add.f64 	%fd29, %fd10, 0d4000000000000000;
	{
	.reg .b32 %temp; 
	mov.b64 	{%temp, %r33}, %fd29;
	}
	and.b32  	%r34, %r33, 2146435072;
	setp.ne.s32 	%p19, %r34, 2146435072;
	@%p19 bra 	$L__BB0_14;
	setp.num.f32 	%p20, %f2, %f2;
	@%p20 bra 	$L__BB0_12;
	mov.f64 	%fd30, 0d4000000000000000;
	add.rn.f64 	%fd37, %fd10, %fd30;
	bra.uni 	$L__BB0_14;
$L__BB0_12:
	setp.neu.f64 	%p21, %fd11, 0d7FF0000000000000;
	@%p21 bra 	$L__BB0_14;
	setp.lt.s32 	%p22, %r5, 0;
	setp.eq.s32 	%p23, %r4, 1062207488;
	setp.lt.s32 	%p24, %r13, 0;
	selp.b32 	%r36, 0, 2146435072, %p24;
	and.b32  	%r37, %r13, 2147483647;
	setp.ne.s32 	%p25, %r37, 1071644672;
	or.b32  	%r38, %r36, -2147483648;
	selp.b32 	%r39, %r38, %r36, %p25;
	selp.b32 	%r40, %r39, %r36, %p23;
	selp.b32 	%r41, %r40, %r36, %p22;
	mov.b32 	%r42, 0;
	mov.b64 	%fd37, {%r42, %r41};
$L__BB0_14:
	setp.eq.f32 	%p26, %f2, 0f3F800000;
	selp.f64 	%fd31, 0d3FF0000000000000, %fd37, %p26;
	add.f64 	%fd32, %fd9, %fd31;
	sqrt.rn.f64 	%fd33, %fd32;
	setp.gtu.f64 	%p27, %fd33, 0d3FE0000000000000;
	@%p27 bra 	$L__BB0_16;
	mul.wide.s32 	%rd7, %r1, 4;
	add.s64 	%rd8, %rd1, %rd7;
	mov.b32 	%r43, 1065353216;
	st.global.u32 	[%rd8], %r43;
	bra.uni 	$L__BB0_17;
$L__BB0_16:
	mul.wide.s32 	%rd9, %r1, 4;
	add.s64 	%rd10, %rd1, %rd9;
	mov.b32 	%r44, 0;
	st.global.u32 	[%rd10], %r44;
$L__BB0_17:
	ret;

}
.func  (.param .b64 func_retval0) __internal_accurate_pow(
	.param .b64 __internal_accurate_pow_param_0
)
{
	.reg .pred 	%p<8>;
	.reg .b32 	%r<49>;
	.reg .b32 	%f<3>;
	.reg .b64 	%fd<109>;

	ld.param.f64 	%fd10, [__internal_accurate_pow_param_0];
	{
	.reg .b32 %temp; 
	mov.b64 	{%temp, %r46}, %fd10;
	}
	{
	.reg .b32 %temp; 
	mov.b64 	{%r45, %temp}, %fd10;
	}
	shr.u32 	%r47, %r46, 20;
	setp.gt.u32 	%p1, %r46, 1048575;
	@%p1 bra 	$L__BB1_2;
	mul.f64 	%fd11, %fd10, 0d4350000000000000;
	{
	.reg .b32 %temp; 
	mov.b64 	{%temp, %r46}, %fd11;
	}
	{
	.reg .b32 %temp; 
	mov.b64 	{%r45, %temp}, %fd11;
	}
	shr.u32 	%r16, %r46, 20;
	add.s32 	%r47, %r16, -54;
$L__BB1_2:
	add.s32 	%r48, %r47, -1023;
	and.b32  	%r17, %r46, -2146435073;
	or.b32  	%r18, %r17, 1072693248;
	mov.b64 	%fd107, {%r45, %r18};
	setp.lt.u32 	%p2, %r18, 1073127583;
	@%p2 bra 	$L__BB1_4;
	{
	.reg .b32 %temp; 
	mov.b64 	{%r19, %temp}, %fd107;
	}
	{
	.reg .b32 %temp; 
	mov.b64 	{%temp, %r20}, %fd107;
	}
	add.s32 	%r21, %r20, -1048576;
	mov.b64 	%fd107, {%r19, %r21};
	add.s32 	%r48, %r47, -1022;
$L__BB1_4:
	add.f64 	%fd12, %fd107, 0dBFF0000000000000;
	add.f64 	%fd13, %fd107, 0d3FF0000000000000;
	rcp.approx.ftz.f64 	%fd14, %fd13;
	neg.f64 	%fd15, %fd13;
	fma.rn.f64 	%fd16, %fd15, %fd14, 0d3FF0000000000000;
	fma.rn.f64 	%fd17, %fd16, %fd16, %fd16;
	fma.rn.f64 	%fd18, %fd17, %fd14, %fd14;
	mul.f64 	%fd19, %fd12, %fd18;
	fma.rn.f64 	%fd20, %fd12, %fd18, %fd19;
	mul.f64 	%fd21, %fd20, %fd20;
	fma.rn.f64 	%fd22, %fd21, 0d3EB0F5FF7D2CAFE2, 0d3ED0F5D241AD3B5A;
	fma.rn.f64 	%fd23, %fd22, %fd21, 0d3EF3B20A75488A3F;
	fma.rn.f64 	%fd24, %fd23, %fd21, 0d3F1745CDE4FAECD5;
	fma.rn.f64 	%fd25, %fd24, %fd21, 0d3F3C71C7258A578B;
	fma.rn.f64 	%fd26, %fd25, %fd21, 0d3F6249249242B910;
	fma.rn.f64 	%fd27, %fd26, %fd21, 0d3F89999999999DFB;
	sub.f64 	%fd28, %fd12, %fd20;
	add.f64 	%fd29, %fd28, %fd28;
	neg.f64 	%fd30, %fd20;
	fma.rn.f64 	%fd31, %fd30, %fd12, %fd29;
	mul.f64 	%fd32, %fd18, %fd31;
	fma.rn.f64 	%fd33, %fd21, %fd27, 0d3FB5555555555555;
	mov.f64 	%fd34, 0d3FB5555555555555;
	sub.f64 	%fd35, %fd34, %fd33;
	fma.rn.f64 	%fd36, %fd21, %fd27, %fd35;
	add.f64 	%fd37, %fd36, 0dBC46A4CB00B9E7B0;
	add.f64 	%fd38, %fd33, %fd37;
	sub.f64 	%fd39, %fd33, %fd38;
	add.f64 	%fd40, %fd37, %fd39;
	mul.rn.f64 	%fd41, %fd20, %fd20;
	neg.f64 	%fd42, %fd41;
	fma.rn.f64 	%fd43, %fd20, %fd20, %fd42;
	{
	.reg .b32 %temp; 
	mov.b64 	{%r22, %temp}, %fd32;
	}
	{
	.reg .b32 %temp; 
	mov.b64 	{%temp, %r23}, %fd32;
	}
	add.s32 	%r24, %r23, 1048576;
	mov.b64 	%fd44, {%r22, %r24};
	fma.rn.f64 	%fd45, %fd20, %fd44, %fd43;
	mul.rn.f64 	%fd46, %fd41, %fd20;
	neg.f64 	%fd47, %fd46;
	fma.rn.f64 	%fd48, %fd41, %fd20, %fd47;
	fma.rn.f64 	%fd49, %fd41, %fd32, %fd48;
	fma.rn.f64 	%fd50, %fd45, %fd20, %fd49;
	mul.rn.f64 	%fd51, %fd38, %fd46;
	neg.f64 	%fd52, %fd51;
	fma.rn.f64 	%fd53, %fd38, %fd46, %fd52;
	fma.rn.f64 	%fd54, %fd38, %fd50, %fd53;
	fma.rn.f64 	%fd55, %fd40, %fd46, %fd54;
	add.f64 	%fd56, %fd51, %fd55;
	sub.f64 	%fd57, %fd51, %fd56;
	add.f64 	%fd58, %fd55, %fd57;
	add.f64 	%fd59, %fd20, %fd56;
	sub.f64 	%fd60, %fd20, %fd59;
	add.f64 	%fd61, %fd56, %fd60;
	add.f64 	%fd62, %fd58, %fd61;
	add.f64 	%fd63, %fd32, %fd62;
	add.f64 	%fd64, %fd59, %fd63;
	sub.f64 	%fd65, %fd59, %fd64;
	add.f64 	%fd66, %fd63, %fd65;
	xor.b32  	%r25, %r48, -2147483648;
	mov.b32 	%r26, 1127219200;
	mov.b64 	%fd67, {%r25, %r26};
	mov.b32 	%r27, -2147483648;
	mov.b64 	%fd68, {%r27, %r26};
	sub.f64 	%fd69, %fd67, %fd68;
	fma.rn.f64 	%fd70, %fd69, 0d3FE62E42FEFA39EF, %fd64;
	fma.rn.f64 	%fd71, %fd69, 0dBFE62E42FEFA39EF, %fd70;
	sub.f64 	%fd72, %fd71, %fd64;
	sub.f64 	%fd73, %fd66, %fd72;
	fma.rn.f64 	%fd74, %fd69, 0d3C7ABC9E3B39803F, %fd73;
	add.f64 	%fd75, %fd70, %fd74;
	sub.f64 	%fd76, %fd70, %fd75;
	add.f64 	%fd77, %fd74, %fd76;
	mov.f64 	%fd78, 0d4000000000000000;
	{
	.reg .b32 %temp; 
	mov.b64 	{%temp, %r28}, %fd78;
	}
	{
	.reg .b32 %temp; 
	mov.b64 	{%r29, %temp}, %fd78;
	}
	shl.b32 	%r30, %r28, 1;
	setp.gt.u32 	%p3, %r30, -33554433;
	and.b32  	%r31, %r28, -15728641;
	selp.b32 	%r32, %r31, %r28, %p3;
	mov.b64 	%fd79, {%r29, %r32};
	mul.rn.f64 	%fd80, %fd75, %fd79;
	neg.f64 	%fd81, %fd80;
	fma.rn.f64 	%fd82, %fd75, %fd79, %fd81;
	fma.rn.f64 	%fd83, %fd77, %fd79, %fd82;
	add.f64 	%fd4, %fd80, %fd83;
	sub.f64 	%fd84, %fd80, %fd4;
	add.f64 	%fd5, %fd83, %fd84;
	fma.rn.f64 	%fd85, %fd4, 0d3FF71547652B82FE, 0d4338000000000000;
	{
	.reg .b32 %temp; 
	mov.b64 	{%r13, %temp}, %fd85;
	}
	mov.f64 	%fd86, 0dC338000000000000;
	add.rn.f64 	%fd87, %fd85, %fd86;
	fma.rn.f64 	%fd88, %fd87, 0dBFE62E42FEFA39EF, %fd4;
	fma.rn.f64 	%fd89, %fd87, 0dBC7ABC9E3B39803F, %fd88;
	fma.rn.f64 	%fd90, %fd89, 0d3E5ADE1569CE2BDF, 0d3E928AF3FCA213EA;
	fma.rn.f64 	%fd91, %fd90, %fd89, 0d3EC71DEE62401315;
	fma.rn.f64 	%fd92, %fd91, %fd89, 0d3EFA01997C89EB71;
	fma.rn.f64 	%fd93, %fd92, %fd89, 0d3F2A01A014761F65;
	fma.rn.f64 	%fd94, %fd93, %fd89, 0d3F56C16C1852B7AF;
	fma.rn.f64 	%fd95, %fd94, %fd89, 0d3F81111111122322;
	fma.rn.f64 	%fd96, %fd95, %fd89, 0d3FA55555555502A1;
	fma.rn.f64 	%fd97, %fd96, %fd89, 0d3FC5555555555511;
	fma.rn.f64 	%fd98, %fd97, %fd89, 0d3FE000000000000B;
	fma.rn.f64 	%fd99, %fd98, %fd89, 0d3FF0000000000000;
	fma.rn.f64 	%fd100, %fd99, %fd89, 0d3FF0000000000000;
	{
	.reg .b32 %temp; 
	mov.b64 	{%r14, %temp}, %fd100;
	}
	{
	.reg .b32 %temp; 
	mov.b64 	{%temp, %r15}, %fd100;
	}
	shl.b32 	%r33, %r13, 20;
	add.s32 	%r34, %r33, %r15;
	mov.b64 	%fd108, {%r14, %r34};
	{
	.reg .b32 %temp; 
	mov.b64 	{%temp, %r35}, %fd4;
	}
	mov.b32 	%f2, %r35;
	abs.f32 	%f1, %f2;
	setp.lt.f32 	%p4, %f1, 0f4086232B;
	@%p4 bra 	$L__BB1_7;
	setp.lt.f64 	%p5, %fd4, 0d0000000000000000;
	add.f64 	%fd101, %fd4, 0d7FF0000000000000;
	selp.f64 	%fd108, 0d0000000000000000, %fd101, %p5;
	setp.geu.f32 	%p6, %f1, 0f40874800;
	@%p6 bra 	$L__BB1_7;
	shr.u32 	%r36, %r13, 31;
	add.s32 	%r37, %r13, %r36;
	shr.s32 	%r38, %r37, 1;
	shl.b32 	%r39, %r38, 20;
	add.s32 	%r40, %r15, %r39;
	mov.b64 	%fd102, {%r14, %r40};
	sub.s32 	%r41, %r13, %r38;
	shl.b32 	%r42, %r41, 20;
	add.s32 	%r43, %r42, 1072693248;
	mov.b32 	%r44, 0;
	mov.b64 	%fd103, {%r44, %r43};
	mul.f64 	%fd108, %fd103, %fd102;
$L__BB1_7:
	abs.f64 	%fd104, %fd108;
	setp.eq.f64 	%p7, %fd104, 0d7FF0000000000000;
	fma.rn.f64 	%fd105, %fd108, %fd5, %fd108;
	selp.f64 	%fd106, %fd108, %fd105, %p7;
	st.param.f64 	[func_retval0], %fd106;
	ret;

}


// ===== COMPILED SASS (sm_100) =====

	.target	sm_100

	.elftype	@"ET_EXEC"


//--------------------- .note.nv.tkinfo           --------------------------
	.section	.note.nv.tkinfo,"",@"SHT_NOTE"
	.sectionflags	@"SHF_NOTE_NV_TKINFO"
	.tkinfo
        /*0018*/ 	.word	0x00000002
        /*0030*/ 	.string	""
        /*0030*/ 	.string	"ptxas"
        /*0030*/ 	.string	"Cuda compilation tools, release 13.0, V13.0.88"
        /*0030*/ 	.string	"Build cuda_13.0.r13.0/compiler.36424714_0"
        /*0030*/ 	.string	"-arch sm_100 -m 64 "



//--------------------- .note.nv.cuinfo           --------------------------
	.section	.note.nv.cuinfo,"",@"SHT_NOTE"
	.sectionflags	@"SHF_NOTE_NV_CUINFO"
        /*0018*/ 	.short	0x0002
        /*001a*/ 	.short	0x0064
        /*001c*/ 	.short	0x0082
	.zero		2


//--------------------- .nv.info                  --------------------------
	.section	.nv.info,"",@"SHT_CUDA_INFO"
	.align	4


	//----- nvinfo : EIATTR_REGCOUNT
	.align		4
        /*0000*/ 	.byte	0x04, 0x2f
        /*0002*/ 	.short	(.L_1 - .L_0)
	.align		4
.L_0:
        /*0004*/ 	.word	index@(_Z14IsInsideCirclePfS_)
        /*0008*/ 	.word	0x00000020


	//----- nvinfo : EIATTR_FRAME_SIZE
	.align		4
.L_1:
        /*000c*/ 	.byte	0x04, 0x11
        /*000e*/ 	.short	(.L_3 - .L_2)
	.align		4
.L_2:
        /*0010*/ 	.word	index@($_Z14IsInsideCirclePfS_$__internal_accurate_pow)
        /*0014*/ 	.word	0x00000000


	//----- nvinfo : EIATTR_FRAME_SIZE
	.align		4
.L_3:
        /*0018*/ 	.byte	0x04, 0x11
        /*001a*/ 	.short	(.L_5 - .L_4)
	.align		4
.L_4:
        /*001c*/ 	.word	index@($__internal_0_$__cuda_sm20_dsqrt_rn_f64_mediumpath_v1)
        /*0020*/ 	.word	0x00000000


	//----- nvinfo : EIATTR_FRAME_SIZE
	.align		4
.L_5:
        /*0024*/ 	.byte	0x04, 0x11
        /*0026*/ 	.short	(.L_7 - .L_6)
	.align		4
.L_6:
        /*0028*/ 	.word	index@(_Z14IsInsideCirclePfS_)
        /*002c*/ 	.word	0x00000000


	//----- nvinfo : EIATTR_MIN_STACK_SIZE
	.align		4
.L_7:
        /*0030*/ 	.byte	0x04, 0x12
        /*0032*/ 	.short	(.L_9 - .L_8)
	.align		4
.L_8:
        /*0034*/ 	.word	index@(_Z14IsInsideCirclePfS_)
        /*0038*/ 	.word	0x00000000
.L_9:


//--------------------- .nv.compat                --------------------------
	.section	.nv.compat,"",@"SHT_CUDA_COMPAT_INFO"
	.align	4
        /*0000*/ 	.byte	0x02, 0x09, 0x00, 0x00, 0x02, 0x02, 0x01, 0x00, 0x02, 0x05, 0x05, 0x00, 0x03, 0x07, 0x01, 0x01
        /*0010*/ 	.byte	0x02, 0x03, 0x00, 0x00, 0x02, 0x06, 0x01, 0x00, 0x04, 0x0b, 0x08, 0x00, 0x01, 0x00, 0x00, 0x00
        /*0020*/ 	.byte	0x00, 0x00, 0x00, 0x00


//--------------------- .nv.info._Z14IsInsideCirclePfS_ --------------------------
	.section	.nv.info._Z14IsInsideCirclePfS_,"",@"SHT_CUDA_INFO"
	.sectionflags	@""
	.align	4


	//----- nvinfo : EIATTR_CUDA_API_VERSION
	.align		4
        /*0000*/ 	.byte	0x04, 0x37
        /*0002*/ 	.short	(.L_11 - .L_10)
.L_10:
        /*0004*/ 	.word	0x00000082


	//----- nvinfo : EIATTR_KPARAM_INFO
	.align		4
.L_11:
        /*0008*/ 	.byte	0x04, 0x17
        /*000a*/ 	.short	(.L_13 - .L_12)
.L_12:
        /*000c*/ 	.word	0x00000000
        /*0010*/ 	.short	0x0001
        /*0012*/ 	.short	0x0008
        /*0014*/ 	.byte	0x00, 0xf5, 0x21, 0x00


	//----- nvinfo : EIATTR_KPARAM_INFO
	.align		4
.L_13:
        /*0018*/ 	.byte	0x04, 0x17
        /*001a*/ 	.short	(.L_15 - .L_14)
.L_14:
        /*001c*/ 	.word	0x00000000
        /*0020*/ 	.short	0x0000
        /*0022*/ 	.short	0x0000
        /*0024*/ 	.byte	0x00, 0xf5, 0x21, 0x00


	//----- nvinfo : EIATTR_SPARSE_MMA_MASK
	.align		4
.L_15:
        /*0028*/ 	.byte	0x03, 0x50
        /*002a*/ 	.short	0x0000


	//----- nvinfo : EIATTR_MAXREG_COUNT
	.align		4
        /*002c*/ 	.byte	0x03, 0x1b
        /*002e*/ 	.short	0x00ff


	//----- nvinfo : EIATTR_MERCURY_ISA_VERSION
	.align		4
        /*0030*/ 	.byte	0x03, 0x5f
        /*0032*/ 	.short	0x0101


	//----- nvinfo : EIATTR_VRC_CTA_INIT_COUNT
	.align		4
        /*0034*/ 	.byte	0x02, 0x4a
	.zero		1
	.zero		1


	//----- nvinfo : EIATTR_EXIT_INSTR_OFFSETS
	.align		4
        /*0038*/ 	.byte	0x04, 0x1c
        /*003a*/ 	.short	(.L_17 - .L_16)


	//   ....[0]....
.L_16:
        /*003c*/ 	.word	0x000005e0


	//   ....[1]....
        /*0040*/ 	.word	0x00000620


	//----- nvinfo : EIATTR_CRS_STACK_SIZE
	.align		4
.L_17:
        /*0044*/ 	.byte	0x04, 0x1e
        /*0046*/ 	.short	(.L_19 - .L_18)
.L_18:
        /*0048*/ 	.word	0x00000000


	//----- nvinfo : EIATTR_CBANK_PARAM_SIZE
	.align		4
.L_19:
        /*004c*/ 	.byte	0x03, 0x19
        /*004e*/ 	.short	0x0010


	//----- nvinfo : EIATTR_PARAM_CBANK
	.align		4
        /*0050*/ 	.byte	0x04, 0x0a
        /*0052*/ 	.short	(.L_21 - .L_20)
	.align		4
.L_20:
        /*0054*/ 	.word	index@(.nv.constant0._Z14IsInsideCirclePfS_)
        /*0058*/ 	.short	0x0380
        /*005a*/ 	.short	0x0010


	//----- nvinfo : EIATTR_SW_WAR
	.align		4
.L_21:
        /*005c*/ 	.byte	0x04, 0x36
        /*005e*/ 	.short	(.L_23 - .L_22)
.L_22:
        /*0060*/ 	.word	0x00000008
.L_23:


//--------------------- .nv.callgraph             --------------------------
	.section	.nv.callgraph,"",@"SHT_CUDA_CALLGRAPH"
	.align	4
	.sectionentsize	8
	.align		4
        /*0000*/ 	.word	0x00000000
	.align		4
        /*0004*/ 	.word	0xffffffff
	.align		4
        /*0008*/ 	.word	0x00000000
	.align		4
        /*000c*/ 	.word	0xfffffffe
	.align		4
        /*0010*/ 	.word	0x00000000
	.align		4
        /*0014*/ 	.word	0xfffffffd
	.align		4
        /*0018*/ 	.word	0x00000000
	.align		4
        /*001c*/ 	.word	0xfffffffc


//--------------------- .text._Z14IsInsideCirclePfS_ --------------------------
	.section	.text._Z14IsInsideCirclePfS_,"ax",@progbits
	.align	128
        .global         _Z14IsInsideCirclePfS_
        .type           _Z14IsInsideCirclePfS_,@function
        .size           _Z14IsInsideCirclePfS_,(.L_x_15 - _Z14IsInsideCirclePfS_)
        .other          _Z14IsInsideCirclePfS_,@"STO_CUDA_ENTRY STV_DEFAULT"
_Z14IsInsideCirclePfS_:
.text._Z14IsInsideCirclePfS_:
[----:B------:R-:W-:Y:S01]  /*0000*/  LDC R1, c[0x0][0x37c] ;  /* 0x0000df00ff017b82 */ /* 0x000fe20000000800 */
[----:B------:R-:W0:Y:S07]  /*0010*/  S2R R3, SR_TID.X ;  /* 0x0000000000037919 */ /* 0x000e2e0000002100 */
[----:B------:R-:W0:Y:S01]  /*0020*/  S2UR UR6, SR_CTAID.X ;  /* 0x00000000000679c3 */ /* 0x000e220000002500 */
[----:B------:R-:W1:Y:S07]  /*0030*/  LDCU.64 UR4, c[0x0][0x358] ;  /* 0x00006b00ff0477ac */ /* 0x000e6e0008000a00 */
[----:B------:R-:W0:Y:S08]  /*0040*/  LDC R0, c[0x0][0x360] ;  /* 0x0000d800ff007b82 */ /* 0x000e300000000800 */
[----:B------:R-:W2:Y:S01]  /*0050*/  LDC.64 R28, c[0x0][0x380] ;  /* 0x0000e000ff1c7b82 */ /* 0x000ea20000000a00 */
[----:B0-----:R-:W-:-:S04]  /*0060*/  IMAD R3, R0, UR6, R3 ;  /* 0x0000000600037c24 */ /* 0x001fc8000f8e0203 */
[----:B------:R-:W-:-:S04]  /*0070*/  IMAD.SHL.U32 R3, R3, 0x2, RZ ;  /* 0x0000000203037824 */ /* 0x000fc800078e00ff */
[----:B--2---:R-:W-:-:S05]  /*0080*/  IMAD.WIDE R28, R3, 0x4, R28 ;  /* 0x00000004031c7825 */ /* 0x004fca00078e021c */
[----:B-1----:R-:W2:Y:S01]  /*0090*/  LDG.E R26, desc[UR4][R28.64] ;  /* 0x000000041c1a7981 */ /* 0x002ea2000c1e1900 */
[----:B------:R-:W-:Y:S01]  /*00a0*/  BSSY.RECONVERGENT B0, `(.L_x_0) ;  /* 0x0000009000007945 */ /* 0x000fe20003800200 */
[----:B------:R-:W-:Y:S02]  /*00b0*/  SHF.R.S32.HI R2, RZ, 0x1, R3 ;  /* 0x00000001ff027819 */ /* 0x000fe40000011403 */
[----:B------:R-:W-:Y:S01]  /*00c0*/  MOV R0, 0x130 ;  /* 0x0000013000007802 */ /* 0x000fe20000000f00 */
[----:B--2---:R-:W-:-:S04]  /*00d0*/  FADD R26, -R26, 0.5 ;  /* 0x3f0000001a1a7421 */ /* 0x004fc80000000100 */
[----:B------:R-:W0:Y:S02]  /*00e0*/  F2F.F64.F32 R24, R26 ;  /* 0x0000001a00187310 */ /* 0x000e240000201800 */
[----:B0-----:R-:W-:-:S10]  /*00f0*/  DADD R4, -RZ, |R24| ;  /* 0x00000000ff047229 */ /* 0x001fd40000000518 */
[----:B------:R-:W-:Y:S02]  /*0100*/  IMAD.MOV.U32 R10, RZ, RZ, R4 ;  /* 0x000000ffff0a7224 */ /* 0x000fe400078e0004 */
[----:B------:R-:W-:-:S07]  /*0110*/  IMAD.MOV.U32 R27, RZ, RZ, R5 ;  /* 0x000000ffff1b7224 */ /* 0x000fce00078e0005 */
[----:B------:R-:W-:Y:S05]  /*0120*/  CALL.REL.NOINC `($_Z14IsInsideCirclePfS_$__internal_accurate_pow) ;  /* 0x0000000400fc7944 */ /* 0x000fea0003c00000 */
[----:B------:R-:W-:Y:S05]  /*0130*/  BSYNC.RECONVERGENT B0 ;  /* 0x0000000000007941 */ /* 0x000fea0003800200 */
.L_x_0:
[----:B------:R-:W2:Y:S01]  /*0140*/  LDG.E R3, desc[UR4][R28.64+0x4] ;  /* 0x000004041c037981 */ /* 0x000ea2000c1e1900 */
[----:B------:R-:W-:Y:S01]  /*0150*/  DADD R6, R24, 2 ;  /* 0x4000000018067429 */ /* 0x000fe20000000000 */
[C---:B------:R-:W-:Y:S01]  /*0160*/  FSETP.NEU.AND P1, PT, R26.reuse, RZ, PT ;  /* 0x000000ff1a00720b */ /* 0x040fe20003f2d000 */
[----:B------:R-:W-:Y:S01]  /*0170*/  BSSY.RECONVERGENT B0, `(.L_x_1) ;  /* 0x0000012000007945 */ /* 0x000fe20003800200 */
[----:B------:R-:W-:-:S07]  /*0180*/  FSETP.NEU.AND P0, PT, R26, 1, PT ;  /* 0x3f8000001a00780b */ /* 0x000fce0003f0d000 */
[----:B------:R-:W-:Y:S02]  /*0190*/  LOP3.LUT R6, R7, 0x7ff00000, RZ, 0xc0, !PT ;  /* 0x7ff0000007067812 */ /* 0x000fe400078ec0ff */
[----:B------:R-:W-:Y:S02]  /*01a0*/  MOV R7, R11 ;  /* 0x0000000b00077202 */ /* 0x000fe40000000f00 */
[----:B------:R-:W-:Y:S01]  /*01b0*/  ISETP.NE.AND P2, PT, R6, 0x7ff00000, PT ;  /* 0x7ff000000600780c */ /* 0x000fe20003f45270 */
[----:B------:R-:W-:Y:S01]  /*01c0*/  IMAD.MOV.U32 R6, RZ, RZ, R10 ;  /* 0x000000ffff067224 */ /* 0x000fe200078e000a */
[----:B------:R-:W-:Y:S01]  /*01d0*/  @!P1 CS2R R6, SRZ ;  /* 0x0000000000069805 */ /* 0x000fe2000001ff00 */
[----:B--2---:R-:W-:-:S04]  /*01e0*/  FADD R3, -R3, 0.5 ;  /* 0x3f00000003037421 */ /* 0x004fc80000000100 */
[----:B------:R-:W0:Y:S02]  /*01f0*/  F2F.F64.F32 R4, R3 ;  /* 0x0000000300047310 */ /* 0x000e240000201800 */
[----:B0-----:R-:W-:-:S10]  /*0200*/  DADD R8, -RZ, |R4| ;  /* 0x00000000ff087229 */ /* 0x001fd40000000504 */
[----:B------:R-:W-:Y:S01]  /*0210*/  IMAD.MOV.U32 R10, RZ, RZ, R8 ;  /* 0x000000ffff0a7224 */ /* 0x000fe200078e0008 */
[----:B------:R-:W-:Y:S06]  /*0220*/  @P2 BRA `(.L_x_2) ;  /* 0x0000000000182947 */ /* 0x000fec0003800000 */
[----:B------:R-:W-:-:S13]  /*0230*/  FSETP.NAN.AND P1, PT, R26, R26, PT ;  /* 0x0000001a1a00720b */ /* 0x000fda0003f28000 */
[----:B------:R-:W-:Y:S01]  /*0240*/  @P1 DADD R6, R24, 2 ;  /* 0x4000000018061429 */ /* 0x000fe20000000000 */
[----:B------:R-:W-:Y:S10]  /*0250*/  @P1 BRA `(.L_x_2) ;  /* 0x00000000000c1947 */ /* 0x000ff40003800000 */
[----:B------:R-:W-:-:S14]  /*0260*/  DSETP.NEU.AND P1, PT, |R24|, +INF , PT ;  /* 0x7ff000001800742a */ /* 0x000fdc0003f2d200 */
[----:B------:R-:W-:Y:S02]  /*0270*/  @!P1 IMAD.MOV.U32 R6, RZ, RZ, 0x0 ;  /* 0x00000000ff069424 */ /* 0x000fe400078e00ff */
[----:B------:R-:W-:-:S07]  /*0280*/  @!P1 IMAD.MOV.U32 R7, RZ, RZ, 0x7ff00000 ;  /* 0x7ff00000ff079424 */ /* 0x000fce00078e00ff */
.L_x_2:
[----:B------:R-:W-:Y:S05]  /*0290*/  BSYNC.RECONVERGENT B0 ;  /* 0x0000000000007941 */ /* 0x000fea0003800200 */
.L_x_1:
[----:B------:R-:W-:Y:S01]  /*02a0*/  BSSY.RECONVERGENT B0, `(.L_x_3) ;  /* 0x0000006000007945 */ /* 0x000fe20003800200 */
[----:B------:R-:W-:Y:S01]  /*02b0*/  FSEL R24, R6, RZ, P0 ;  /* 0x000000ff06187208 */ /* 0x000fe20000000000 */
[----:B------:R-:W-:Y:S01]  /*02c0*/  IMAD.MOV.U32 R27, RZ, RZ, R9 ;  /* 0x000000ffff1b7224 */ /* 0x000fe200078e0009 */
[----:B------:R-:W-:Y:S02]  /*02d0*/  FSEL R25, R7, 1.875, P0 ;  /* 0x3ff0000007197808 */ /* 0x000fe40000000000 */
[----:B------:R-:W-:-:S07]  /*02e0*/  MOV R0, 0x300 ;  /* 0x0000030000007802 */ /* 0x000fce0000000f00 */
[----:B------:R-:W-:Y:S05]  /*02f0*/  CALL.REL.NOINC `($_Z14IsInsideCirclePfS_$__internal_accurate_pow) ;  /* 0x0000000400887944 */ /* 0x000fea0003c00000 */
[----:B------:R-:W-:Y:S05]  /*0300*/  BSYNC.RECONVERGENT B0 ;  /* 0x0000000000007941 */ /* 0x000fea0003800200 */
.L_x_3:
[----:B------:R-:W-:Y:S01]  /*0310*/  DADD R6, R4, 2 ;  /* 0x4000000004067429 */ /* 0x000fe20000000000 */
[C---:B------:R-:W-:Y:S01]  /*0320*/  FSETP.NEU.AND P1, PT, R3.reuse, RZ, PT ;  /* 0x000000ff0300720b */ /* 0x040fe20003f2d000 */
[----:B------:R-:W-:Y:S01]  /*0330*/  BSSY.RECONVERGENT B0, `(.L_x_4) ;  /* 0x000000e000007945 */ /* 0x000fe20003800200 */
[----:B------:R-:W-:-:S07]  /*0340*/  FSETP.NEU.AND P0, PT, R3, 1, PT ;  /* 0x3f8000000300780b */ /* 0x000fce0003f0d000 */
[----:B------:R-:W-:Y:S01]  /*0350*/  LOP3.LUT R6, R7, 0x7ff00000, RZ, 0xc0, !PT ;  /* 0x7ff0000007067812 */ /* 0x000fe200078ec0ff */
[----:B------:R-:W-:-:S03]  /*0360*/  IMAD.MOV.U32 R7, RZ, RZ, R11 ;  /* 0x000000ffff077224 */ /* 0x000fc600078e000b */
[----:B------:R-:W-:Y:S02]  /*0370*/  ISETP.NE.AND P2, PT, R6, 0x7ff00000, PT ;  /* 0x7ff000000600780c */ /* 0x000fe40003f45270 */
[----:B------:R-:W-:Y:S02]  /*0380*/  MOV R6, R10 ;  /* 0x0000000a00067202 */ /* 0x000fe40000000f00 */
[----:B------:R-:W-:-:S09]  /*0390*/  @!P1 CS2R R6, SRZ ;  /* 0x0000000000069805 */ /* 0x000fd2000001ff00 */
[----:B------:R-:W-:Y:S05]  /*03a0*/  @P2 BRA `(.L_x_5) ;  /* 0x0000000000182947 */ /* 0x000fea0003800000 */
[----:B------:R-:W-:-:S13]  /*03b0*/  FSETP.NAN.AND P1, PT, R3, R3, PT ;  /* 0x000000030300720b */ /* 0x000fda0003f28000 */
[----:B------:R-:W-:Y:S01]  /*03c0*/  @P1 DADD R6, R4, 2 ;  /* 0x4000000004061429 */ /* 0x000fe20000000000 */
[----:B------:R-:W-:Y:S10]  /*03d0*/  @P1 BRA `(.L_x_5) ;  /* 0x00000000000c1947 */ /* 0x000ff40003800000 */
[----:B------:R-:W-:-:S14]  /*03e0*/  DSETP.NEU.AND P1, PT, |R4|, +INF , PT ;  /* 0x7ff000000400742a */ /* 0x000fdc0003f2d200 */
[----:B------:R-:W-:Y:S02]  /*03f0*/  @!P1 IMAD.MOV.U32 R6, RZ, RZ, 0x0 ;  /* 0x00000000ff069424 */ /* 0x000fe400078e00ff */
[----:B------:R-:W-:-:S07]  /*0400*/  @!P1 IMAD.MOV.U32 R7, RZ, RZ, 0x7ff00000 ;  /* 0x7ff00000ff079424 */ /* 0x000fce00078e00ff */
.L_x_5:
[----:B------:R-:W-:Y:S05]  /*0410*/  BSYNC.RECONVERGENT B0 ;  /* 0x0000000000007941 */ /* 0x000fea0003800200 */
.L_x_4:
[----:B------:R-:W-:Y:S01]  /*0420*/  FSEL R4, R6, RZ, P0 ;  /* 0x000000ff06047208 */ /* 0x000fe20000000000 */
[----:B------:R-:W-:Y:S01]  /*0430*/  IMAD.MOV.U32 R9, RZ, RZ, 0x3fd80000 ;  /* 0x3fd80000ff097424 */ /* 0x000fe200078e00ff */
[----:B------:R-:W-:Y:S01]  /*0440*/  FSEL R5, R7, 1.875, P0 ;  /* 0x3ff0000007057808 */ /* 0x000fe20000000000 */
[----:B------:R-:W-:Y:S01]  /*0450*/  BSSY.RECONVERGENT B0, `(.L_x_6) ;  /* 0x0000013000007945 */ /* 0x000fe20003800200 */
[----:B------:R-:W-:-:S04]  /*0460*/  MOV R8, 0x0 ;  /* 0x0000000000087802 */ /* 0x000fc80000000f00 */
[----:B------:R-:W-:-:S06]  /*0470*/  DADD R24, R24, R4 ;  /* 0x0000000018187229 */ /* 0x000fcc0000000004 */
[----:B------:R-:W0:Y:S04]  /*0480*/  MUFU.RSQ64H R5, R25 ;  /* 0x0000001900057308 */ /* 0x000e280000001c00 */
[----:B------:R-:W-:-:S05]  /*0490*/  VIADD R4, R25, 0xfcb00000 ;  /* 0xfcb0000019047836 */ /* 0x000fca0000000000 */
[----:B------:R-:W-:Y:S01]  /*04a0*/  ISETP.GE.U32.AND P0, PT, R4, 0x7ca00000, PT ;  /* 0x7ca000000400780c */ /* 0x000fe20003f06070 */
[----:B0-----:R-:W-:-:S08]  /*04b0*/  DMUL R6, R4, R4 ;  /* 0x0000000404067228 */ /* 0x001fd00000000000 */
[----:B------:R-:W-:-:S08]  /*04c0*/  DFMA R6, R24, -R6, 1 ;  /* 0x3ff000001806742b */ /* 0x000fd00000000806 */
[----:B------:R-:W-:Y:S02]  /*04d0*/  DFMA R8, R6, R8, 0.5 ;  /* 0x3fe000000608742b */ /* 0x000fe40000000008 */
[----:B------:R-:W-:-:S08]  /*04e0*/  DMUL R6, R4, R6 ;  /* 0x0000000604067228 */ /* 0x000fd00000000000 */
[----:B------:R-:W-:-:S08]  /*04f0*/  DFMA R10, R8, R6, R4 ;  /* 0x00000006080a722b */ /* 0x000fd00000000004 */
[----:B------:R-:W-:Y:S02]  /*0500*/  DMUL R12, R24, R10 ;  /* 0x0000000a180c7228 */ /* 0x000fe40000000000 */
[----:B------:R-:W-:Y:S02]  /*0510*/  VIADD R9, R11, 0xfff00000 ;  /* 0xfff000000b097836 */ /* 0x000fe40000000000 */
[----:B------:R-:W-:-:S04]  /*0520*/  IMAD.MOV.U32 R8, RZ, RZ, R10 ;  /* 0x000000ffff087224 */ /* 0x000fc800078e000a */
[----:B------:R-:W-:-:S08]  /*0530*/  DFMA R14, R12, -R12, R24 ;  /* 0x8000000c0c0e722b */ /* 0x000fd00000000018 */
[----:B------:R-:W-:Y:S01]  /*0540*/  DFMA R6, R14, R8, R12 ;  /* 0x000000080e06722b */ /* 0x000fe2000000000c */
[----:B------:R-:W-:Y:S10]  /*0550*/  @!P0 BRA `(.L_x_7) ;  /* 0x0000000000088947 */ /* 0x000ff40003800000 */
[----:B------:R-:W-:-:S07]  /*0560*/  MOV R0, 0x580 ;  /* 0x0000058000007802 */ /* 0x000fce0000000f00 */
[----:B------:R-:W-:Y:S05]  /*0570*/  CALL.REL.NOINC `($__internal_0_$__cuda_sm20_dsqrt_rn_f64_mediumpath_v1) ;  /* 0x00000000002c7944 */ /* 0x000fea0003c00000 */
.L_x_7:
[----:B------:R-:W-:Y:S05]  /*0580*/  BSYNC.RECONVERGENT B0 ;  /* 0x0000000000007941 */ /* 0x000fea0003800200 */
.L_x_6:
[----:B------:R-:W-:-:S14]  /*0590*/  DSETP.GTU.AND P0, PT, R6, 0.5, PT ;  /* 0x3fe000000600742a */ /* 0x000fdc0003f0c000 */
[----:B------:R-:W0:Y:S01]  /*05a0*/  @!P0 LDC.64 R4, c[0x0][0x388] ;  /* 0x0000e200ff048b82 */ /* 0x000e220000000a00 */
[----:B------:R-:W-:Y:S02]  /*05b0*/  @!P0 IMAD.MOV.U32 R3, RZ, RZ, 0x3f800000 ;  /* 0x3f800000ff038424 */ /* 0x000fe400078e00ff */
[----:B0-----:R-:W-:-:S05]  /*05c0*/  @!P0 IMAD.WIDE R4, R2, 0x4, R4 ;  /* 0x0000000402048825 */ /* 0x001fca00078e0204 */
[----:B------:R0:W-:Y:S01]  /*05d0*/  @!P0 STG.E desc[UR4][R4.64], R3 ;  /* 0x0000000304008986 */ /* 0x0001e2000c101904 */
[----:B------:R-:W-:Y:S05]  /*05e0*/  @!P0 EXIT ;  /* 0x000000000000894d */ /* 0x000fea0003800000 */
[----:B0-----:R-:W0:Y:S02]  /*05f0*/  LDC.64 R4, c[0x0][0x388] ;  /* 0x0000e200ff047b82 */ /* 0x001e240000000a00 */
[----:B0-----:R-:W-:-:S05]  /*0600*/  IMAD.WIDE R4, R2, 0x4, R4 ;  /* 0x0000000402047825 */ /* 0x001fca00078e0204 */
[----:B------:R-:W-:Y:S01]  /*0610*/  STG.E desc[UR4][R4.64], RZ ;  /* 0x000000ff04007986 */ /* 0x000fe2000c101904 */
[----:B------:R-:W-:Y:S05]  /*0620*/  EXIT ;  /* 0x000000000000794d */ /* 0x000fea0003800000 */
        .weak           $__internal_0_$__cuda_sm20_dsqrt_rn_f64_mediumpath_v1
        .type           $__internal_0_$__cuda_sm20_dsqrt_rn_f64_mediumpath_v1,@function
        .size           $__internal_0_$__cuda_sm20_dsqrt_rn_f64_mediumpath_v1,($_Z14IsInsideCirclePfS_$__internal_accurate_pow - $__internal_0_$__cuda_sm20_dsqrt_rn_f64_mediumpath_v1)
$__internal_0_$__cuda_sm20_dsqrt_rn_f64_mediumpath_v1:
[----:B------:R-:W-:Y:S01]  /*0630*/  ISETP.GE.U32.AND P0, PT, R4, -0x3400000, PT ;  /* 0xfcc000000400780c */ /* 0x000fe20003f06070 */
[----:B------:R-:W-:Y:S01]  /*0640*/  BSSY.RECONVERGENT B1, `(.L_x_8) ;  /* 0x0000028000017945 */ /* 0x000fe20003800200 */
[----:B------:R-:W-:Y:S01]  /*0650*/  MOV R8, R10 ;  /* 0x0000000a00087202 */ /* 0x000fe20000000f00 */
[----:B------:R-:W-:Y:S01]  /*0660*/  IMAD.MOV.U32 R6, RZ, RZ, R24 ;  /* 0x000000ffff067224 */ /* 0x000fe200078e0018 */
[----:B------:R-:W-:Y:S01]  /*0670*/  MOV R5, R15 ;  /* 0x0000000f00057202 */ /* 0x000fe20000000f00 */
[----:B------:R-:W-:Y:S02]  /*0680*/  IMAD.MOV.U32 R7, RZ, RZ, R25 ;  /* 0x000000ffff077224 */ /* 0x000fe400078e0019 */
[----:B------:R-:W-:-:S06]  /*0690*/  IMAD.MOV.U32 R4, RZ, RZ, R14 ;  /* 0x000000ffff047224 */ /* 0x000fcc00078e000e */
[----:B------:R-:W-:Y:S05]  /*06a0*/  @!P0 BRA `(.L_x_9) ;  /* 0x0000000000208947 */ /* 0x000fea0003800000 */
[----:B------:R-:W-:-:S10]  /*06b0*/  DFMA.RM R4, R4, R8, R12 ;  /* 0x000000080404722b */ /* 0x000fd4000000400c */
[----:B------:R-:W-:-:S05]  /*06c0*/  IADD3 R8, P0, PT, R4, 0x1, RZ ;  /* 0x0000000104087810 */ /* 0x000fca0007f1e0ff */
[----:B------:R-:W-:-:S06]  /*06d0*/  IMAD.X R9, RZ, RZ, R5, P0 ;  /* 0x000000ffff097224 */ /* 0x000fcc00000e0605 */
[----:B------:R-:W-:-:S08]  /*06e0*/  DFMA.RP R6, -R4, R8, R6 ;  /* 0x000000080406722b */ /* 0x000fd00000008106 */
[----:B------:R-:W-:-:S06]  /*06f0*/  DSETP.GT.AND P0, PT, R6, RZ, PT ;  /* 0x000000ff0600722a */ /* 0x000fcc0003f04000 */
[----:B------:R-:W-:Y:S02]  /*0700*/  FSEL R4, R8, R4, P0 ;  /* 0x0000000408047208 */ /* 0x000fe40000000000 */
[----:B------:R-:W-:Y:S01]  /*0710*/  FSEL R5, R9, R5, P0 ;  /* 0x0000000509057208 */ /* 0x000fe20000000000 */
[----:B------:R-:W-:Y:S06]  /*0720*/  BRA `(.L_x_10) ;  /* 0x0000000000647947 */ /* 0x000fec0003800000 */
.L_x_9:
[----:B------:R-:W-:-:S14]  /*0730*/  DSETP.NE.AND P0, PT, R6, RZ, PT ;  /* 0x000000ff0600722a */ /* 0x000fdc0003f05000 */
[----:B------:R-:W-:Y:S05]  /*0740*/  @!P0 BRA `(.L_x_11) ;  /* 0x0000000000588947 */ /* 0x000fea0003800000 */
[----:B------:R-:W-:-:S13]  /*0750*/  ISETP.GE.AND P0, PT, R7, RZ, PT ;  /* 0x000000ff0700720c */ /* 0x000fda0003f06270 */
[----:B------:R-:W-:Y:S02]  /*0760*/  @!P0 IMAD.MOV.U32 R4, RZ, RZ, 0x0 ;  /* 0x00000000ff048424 */ /* 0x000fe400078e00ff */
[----:B------:R-:W-:Y:S01]  /*0770*/  @!P0 IMAD.MOV.U32 R5, RZ, RZ, -0x80000 ;  /* 0xfff80000ff058424 */ /* 0x000fe200078e00ff */
[----:B------:R-:W-:Y:S06]  /*0780*/  @!P0 BRA `(.L_x_10) ;  /* 0x00000000004c8947 */ /* 0x000fec0003800000 */
[----:B------:R-:W-:-:S13]  /*0790*/  ISETP.GT.AND P0, PT, R7, 0x7fefffff, PT ;  /* 0x7fefffff0700780c */ /* 0x000fda0003f04270 */
[----:B------:R-:W-:Y:S05]  /*07a0*/  @P0 BRA `(.L_x_11) ;  /* 0x0000000000400947 */ /* 0x000fea0003800000 */
[----:B------:R-:W-:Y:S01]  /*07b0*/  DMUL R4, R6, 8.11296384146066816958e+31 ;  /* 0x4690000006047828 */ /* 0x000fe20000000000 */
[----:B------:R-:W-:Y:S01]  /*07c0*/  IMAD.MOV.U32 R10, RZ, RZ, 0x0 ;  /* 0x00000000ff0a7424 */ /* 0x000fe200078e00ff */
[----:B------:R-:W-:Y:S01]  /*07d0*/  MOV R6, RZ ;  /* 0x000000ff00067202 */ /* 0x000fe20000000f00 */
[----:B------:R-:W-:-:S03]  /*07e0*/  IMAD.MOV.U32 R11, RZ, RZ, 0x3fd80000 ;  /* 0x3fd80000ff0b7424 */ /* 0x000fc600078e00ff */
[----:B------:R-:W0:Y:S02]  /*07f0*/  MUFU.RSQ64H R7, R5 ;  /* 0x0000000500077308 */ /* 0x000e240000001c00 */
[----:B0-----:R-:W-:-:S08]  /*0800*/  DMUL R8, R6, R6 ;  /* 0x0000000606087228 */ /* 0x001fd00000000000 */
[----:B------:R-:W-:-:S08]  /*0810*/  DFMA R8, R4, -R8, 1 ;  /* 0x3ff000000408742b */ /* 0x000fd00000000808 */
[----:B------:R-:W-:Y:S02]  /*0820*/  DFMA R10, R8, R10, 0.5 ;  /* 0x3fe00000080a742b */ /* 0x000fe4000000000a */
[----:B------:R-:W-:-:S08]  /*0830*/  DMUL R8, R6, R8 ;  /* 0x0000000806087228 */ /* 0x000fd00000000000 */
[----:B------:R-:W-:-:S08]  /*0840*/  DFMA R8, R10, R8, R6 ;  /* 0x000000080a08722b */ /* 0x000fd00000000006 */
[----:B------:R-:W-:Y:S02]  /*0850*/  DMUL R6, R4, R8 ;  /* 0x0000000804067228 */ /* 0x000fe40000000000 */
[----:B------:R-:W-:-:S06]  /*0860*/  VIADD R9, R9, 0xfff00000 ;  /* 0xfff0000009097836 */ /* 0x000fcc0000000000 */
[----:B------:R-:W-:-:S08]  /*0870*/  DFMA R10, R6, -R6, R4 ;  /* 0x80000006060a722b */ /* 0x000fd00000000004 */
[----:B------:R-:W-:-:S10]  /*0880*/  DFMA R4, R8, R10, R6 ;  /* 0x0000000a0804722b */ /* 0x000fd40000000006 */
[----:B------:R-:W-:Y:S01]  /*0890*/  IADD3 R5, PT, PT, R5, -0x3500000, RZ ;  /* 0xfcb0000005057810 */ /* 0x000fe20007ffe0ff */
[----:B------:R-:W-:Y:S06]  /*08a0*/  BRA `(.L_x_10) ;  /* 0x0000000000047947 */ /* 0x000fec0003800000 */
.L_x_11:
[----:B------:R-:W-:-:S11]  /*08b0*/  DADD R4, R6, R6 ;  /* 0x0000000006047229 */ /* 0x000fd60000000006 */
.L_x_10:
[----:B------:R-:W-:Y:S05]  /*08c0*/  BSYNC.RECONVERGENT B1 ;  /* 0x0000000000017941 */ /* 0x000fea0003800200 */
.L_x_8:
[----:B------:R-:W-:Y:S02]  /*08d0*/  IMAD.MOV.U32 R6, RZ, RZ, R4 ;  /* 0x000000ffff067224 */ /* 0x000fe400078e0004 */
[----:B------:R-:W-:Y:S01]  /*08e0*/  IMAD.MOV.U32 R7, RZ, RZ, R5 ;  /* 0x000000ffff077224 */ /* 0x000fe200078e0005 */
[----:B------:R-:W-:Y:S01]  /*08f0*/  MOV R5, 0x0 ;  /* 0x0000000000057802 */ /* 0x000fe20000000f00 */
[----:B------:R-:W-:-:S04]  /*0900*/  IMAD.MOV.U32 R4, RZ, RZ, R0 ;  /* 0x000000ffff047224 */ /* 0x000fc800078e0000 */
[----:B------:R-:W-:Y:S05]  /*0910*/  RET.REL.NODEC R4 `(_Z14IsInsideCirclePfS_) ;  /* 0xfffffff404b87950 */ /* 0x000fea0003c3ffff */
        .type           $_Z14IsInsideCirclePfS_$__internal_accurate_pow,@function
        .size           $_Z14IsInsideCirclePfS_$__internal_accurate_pow,(.L_x_15 - $_Z14IsInsideCirclePfS_$__internal_accurate_pow)
$_Z14IsInsideCirclePfS_$__internal_accurate_pow:
[----:B------:R-:W-:Y:S01]  /*0920*/  ISETP.GT.U32.AND P0, PT, R27, 0xfffff, PT ;  /* 0x000fffff1b00780c */ /* 0x000fe20003f04070 */
[----:B------:R-:W-:Y:S01]  /*0930*/  IMAD.MOV.U32 R6, RZ, RZ, R10 ;  /* 0x000000ffff067224 */ /* 0x000fe200078e000a */
[----:B------:R-:W-:Y:S01]  /*0940*/  MOV R14, RZ ;  /* 0x000000ff000e7202 */ /* 0x000fe20000000f00 */
[--C-:B------:R-:W-:Y:S01]  /*0950*/  IMAD.MOV.U32 R7, RZ, RZ, R27.reuse ;  /* 0x000000ffff077224 */ /* 0x100fe200078e001b */
[----:B------:R-:W-:Y:S01]  /*0960*/  UMOV UR6, 0x7d2cafe2 ;  /* 0x7d2cafe200067882 */ /* 0x000fe20000000000 */
[--C-:B------:R-:W-:Y:S01]  /*0970*/  IMAD.MOV.U32 R8, RZ, RZ, R27.reuse ;  /* 0x000000ffff087224 */ /* 0x100fe200078e001b */
[----:B------:R-:W-:Y:S01]  /*0980*/  UMOV UR7, 0x3eb0f5ff ;  /* 0x3eb0f5ff00077882 */ /* 0x000fe20000000000 */
[----:B------:R-:W-:Y:S01]  /*0990*/  IMAD.MOV.U32 R12, RZ, RZ, 0x41ad3b5a ;  /* 0x41ad3b5aff0c7424 */ /* 0x000fe200078e00ff */
[----:B------:R-:W-:Y:S01]  /*09a0*/  SHF.R.U32.HI R27, RZ, 0x14, R27 ;  /* 0x00000014ff1b7819 */ /* 0x000fe2000001161b */
[----:B------:R-:W-:Y:S01]  /*09b0*/  IMAD.MOV.U32 R13, RZ, RZ, 0x3ed0f5d2 ;  /* 0x3ed0f5d2ff0d7424 */ /* 0x000fe200078e00ff */
[----:B------:R-:W-:Y:S01]  /*09c0*/  UMOV UR8, 0x3b39803f ;  /* 0x3b39803f00087882 */ /* 0x000fe20000000000 */
[----:B------:R-:W-:-:S02]  /*09d0*/  UMOV UR9, 0x3c7abc9e ;  /* 0x3c7abc9e00097882 */ /* 0x000fc40000000000 */
[----:B------:R-:W-:-:S10]  /*09e0*/  @!P0 DMUL R6, R6, 1.80143985094819840000e+16 ;  /* 0x4350000006068828 */ /* 0x000fd40000000000 */
[----:B------:R-:W-:Y:S01]  /*09f0*/  @!P0 MOV R8, R7 ;  /* 0x0000000700088202 */ /* 0x000fe20000000f00 */
[----:B------:R-:W-:Y:S01]  /*0a00*/  @!P0 IMAD.MOV.U32 R10, RZ, RZ, R6 ;  /* 0x000000ffff0a8224 */ /* 0x000fe200078e0006 */
[----:B------:R-:W-:Y:S02]  /*0a10*/  @!P0 LEA.HI R27, R7, 0xffffffca, RZ, 0xc ;  /* 0xffffffca071b8811 */ /* 0x000fe400078f60ff */
[----:B------:R-:W-:-:S03]  /*0a20*/  LOP3.LUT R8, R8, 0x800fffff, RZ, 0xc0, !PT ;  /* 0x800fffff08087812 */ /* 0x000fc600078ec0ff */
[----:B------:R-:W-:Y:S01]  /*0a30*/  VIADD R6, R27, 0xfffffc01 ;  /* 0xfffffc011b067836 */ /* 0x000fe20000000000 */
[----:B------:R-:W-:-:S04]  /*0a40*/  LOP3.LUT R11, R8, 0x3ff00000, RZ, 0xfc, !PT ;  /* 0x3ff00000080b7812 */ /* 0x000fc800078efcff */
[----:B------:R-:W-:-:S13]  /*0a50*/  ISETP.GE.U32.AND P1, PT, R11, 0x3ff6a09f, PT ;  /* 0x3ff6a09f0b00780c */ /* 0x000fda0003f26070 */
[----:B------:R-:W-:Y:S02]  /*0a60*/  @P1 VIADD R9, R11, 0xfff00000 ;  /* 0xfff000000b091836 */ /* 0x000fe40000000000 */
[----:B------:R-:W-:Y:S02]  /*0a70*/  @P1 VIADD R6, R27, 0xfffffc02 ;  /* 0xfffffc021b061836 */ /* 0x000fe40000000000 */
[----:B------:R-:W-:-:S06]  /*0a80*/  @P1 IMAD.MOV.U32 R11, RZ, RZ, R9 ;  /* 0x000000ffff0b1224 */ /* 0x000fcc00078e0009 */
[C---:B------:R-:W-:Y:S02]  /*0a90*/  DADD R16, R10.reuse, 1 ;  /* 0x3ff000000a107429 */ /* 0x040fe40000000000 */
[----:B------:R-:W-:-:S04]  /*0aa0*/  DADD R10, R10, -1 ;  /* 0xbff000000a0a7429 */ /* 0x000fc80000000000 */
[----:B------:R-:W0:Y:S02]  /*0ab0*/  MUFU.RCP64H R15, R17 ;  /* 0x00000011000f7308 */ /* 0x000e240000001800 */
[----:B0-----:R-:W-:-:S08]  /*0ac0*/  DFMA R8, -R16, R14, 1 ;  /* 0x3ff000001008742b */ /* 0x001fd0000000010e */
[----:B------:R-:W-:-:S08]  /*0ad0*/  DFMA R8, R8, R8, R8 ;  /* 0x000000080808722b */ /* 0x000fd00000000008 */
[----:B------:R-:W-:-:S08]  /*0ae0*/  DFMA R14, R14, R8, R14 ;  /* 0x000000080e0e722b */ /* 0x000fd0000000000e */
[----:B------:R-:W-:-:S08]  /*0af0*/  DMUL R8, R10, R14 ;  /* 0x0000000e0a087228 */ /* 0x000fd00000000000 */
[----:B------:R-:W-:-:S08]  /*0b00*/  DFMA R8, R10, R14, R8 ;  /* 0x0000000e0a08722b */ /* 0x000fd00000000008 */
[----:B------:R-:W-:-:S08]  /*0b10*/  DMUL R20, R8, R8 ;  /* 0x0000000808147228 */ /* 0x000fd00000000000 */
[----:B------:R-:W-:Y:S01]  /*0b20*/  DFMA R12, R20, UR6, R12 ;  /* 0x00000006140c7c2b */ /* 0x000fe2000800000c */
[----:B------:R-:W-:Y:S01]  /*0b30*/  UMOV UR6, 0x75488a3f ;  /* 0x75488a3f00067882 */ /* 0x000fe20000000000 */
[----:B------:R-:W-:-:S06]  /*0b40*/  UMOV UR7, 0x3ef3b20a ;  /* 0x3ef3b20a00077882 */ /* 0x000fcc0000000000 */
[----:B------:R-:W-:Y:S01]  /*0b50*/  DFMA R18, R20, R12, UR6 ;  /* 0x0000000614127e2b */ /* 0x000fe2000800000c */
[----:B------:R-:W-:Y:S01]  /*0b60*/  UMOV UR6, 0xe4faecd5 ;  /* 0xe4faecd500067882 */ /* 0x000fe20000000000 */
[----:B------:R-:W-:Y:S01]  /*0b70*/  UMOV UR7, 0x3f1745cd ;  /* 0x3f1745cd00077882 */ /* 0x000fe20000000000 */
[----:B------:R-:W-:-:S05]  /*0b80*/  DADD R12, R10, -R8 ;  /* 0x000000000a0c7229 */ /* 0x000fca0000000808 */
[----:B------:R-:W-:Y:S01]  /*0b90*/  DFMA R18, R20, R18, UR6 ;  /* 0x0000000614127e2b */ /* 0x000fe20008000012 */
[----:B------:R-:W-:Y:S01]  /*0ba0*/  UMOV UR6, 0x258a578b ;  /* 0x258a578b00067882 */ /* 0x000fe20000000000 */
[----:B------:R-:W-:Y:S01]  /*0bb0*/  UMOV UR7, 0x3f3c71c7 ;  /* 0x3f3c71c700077882 */ /* 0x000fe20000000000 */
[----:B------:R-:W-:-:S05]  /*0bc0*/  DADD R12, R12, R12 ;  /* 0x000000000c0c7229 */ /* 0x000fca000000000c */
[----:B------:R-:W-:Y:S01]  /*0bd0*/  DFMA R18, R20, R18, UR6 ;  /* 0x0000000614127e2b */ /* 0x000fe20008000012 */
[----:B------:R-:W-:Y:S01]  /*0be0*/  UMOV UR6, 0x9242b910 ;  /* 0x9242b91000067882 */ /* 0x000fe20000000000 */
[----:B------:R-:W-:Y:S01]  /*0bf0*/  UMOV UR7, 0x3f624924 ;  /* 0x3f62492400077882 */ /* 0x000fe20000000000 */
[----:B------:R-:W-:-:S05]  /*0c00*/  DFMA R12, R10, -R8, R12 ;  /* 0x800000080a0c722b */ /* 0x000fca000000000c */
[----:B------:R-:W-:Y:S01]  /*0c10*/  DFMA R18, R20, R18, UR6 ;  /* 0x0000000614127e2b */ /* 0x000fe20008000012 */
[----:B------:R-:W-:Y:S01]  /*0c20*/  UMOV UR6, 0x99999dfb ;  /* 0x99999dfb00067882 */ /* 0x000fe20000000000 */
[----:B------:R-:W-:Y:S01]  /*0c30*/  UMOV UR7, 0x3f899999 ;  /* 0x3f89999900077882 */ /* 0x000fe20000000000 */
[----:B------:R-:W-:Y:S02]  /*0c40*/  DMUL R12, R14, R12 ;  /* 0x0000000c0e0c7228 */ /* 0x000fe40000000000 */
[----:B------:R-:W-:-:S03]  /*0c50*/  DMUL R14, R8, R8 ;  /* 0x00000008080e7228 */ /* 0x000fc60000000000 */
[----:B------:R-:W-:Y:S01]  /*0c60*/  DFMA R18, R20, R18, UR6 ;  /* 0x0000000614127e2b */ /* 0x000fe20008000012 */
[----:B------:R-:W-:Y:S01]  /*0c70*/  UMOV UR6, 0x55555555 ;  /* 0x5555555500067882 */ /* 0x000fe20000000000 */
[----:B------:R-:W-:-:S03]  /*0c80*/  UMOV UR7, 0x3fb55555 ;  /* 0x3fb5555500077882 */ /* 0x000fc60000000000 */
[----:B------:R-:W-:-:S03]  /*0c90*/  DFMA R22, R8, R8, -R14 ;  /* 0x000000080816722b */ /* 0x000fc6000000080e */
[----:B------:R-:W-:-:S08]  /*0ca0*/  DFMA R10, R20, R18, UR6 ;  /* 0x00000006140a7e2b */ /* 0x000fd00008000012 */
[----:B------:R-:W-:Y:S01]  /*0cb0*/  DADD R16, -R10, UR6 ;  /* 0x000000060a107e29 */ /* 0x000fe20008000100 */
[----:B------:R-:W-:Y:S01]  /*0cc0*/  UMOV UR6, 0xb9e7b0 ;  /* 0x00b9e7b000067882 */ /* 0x000fe20000000000 */
[----:B------:R-:W-:-:S06]  /*0cd0*/  UMOV UR7, 0x3c46a4cb ;  /* 0x3c46a4cb00077882 */ /* 0x000fcc0000000000 */
[----:B------:R-:W-:Y:S02]  /*0ce0*/  DFMA R16, R20, R18, R16 ;  /* 0x000000121410722b */ /* 0x000fe40000000010 */
[----:B------:R-:W-:Y:S01]  /*0cf0*/  DMUL R18, R8, R14 ;  /* 0x0000000e08127228 */ /* 0x000fe20000000000 */
[----:B------:R-:W-:Y:S01]  /*0d00*/  VIADD R21, R13, 0x100000 ;  /* 0x001000000d157836 */ /* 0x000fe20000000000 */
[----:B------:R-:W-:-:S04]  /*0d10*/  MOV R20, R12 ;  /* 0x0000000c00147202 */ /* 0x000fc80000000f00 */
[----:B------:R-:W-:Y:S01]  /*0d20*/  DADD R16, R16, -UR6 ;  /* 0x8000000610107e29 */ /* 0x000fe20008000000 */
[----:B------:R-:W-:Y:S01]  /*0d30*/  UMOV UR6, 0x80000000 ;  /* 0x8000000000067882 */ /* 0x000fe20000000000 */
[C---:B------:R-:W-:Y:S01]  /*0d40*/  DFMA R20, R8.reuse, R20, R22 ;  /* 0x000000140814722b */ /* 0x040fe20000000016 */
[----:B------:R-:W-:Y:S01]  /*0d50*/  UMOV UR7, 0x43300000 ;  /* 0x4330000000077882 */ /* 0x000fe20000000000 */
[----:B------:R-:W-:-:S08]  /*0d60*/  DFMA R22, R8, R14, -R18 ;  /* 0x0000000e0816722b */ /* 0x000fd00000000812 */
[----:B------:R-:W-:Y:S02]  /*0d70*/  DFMA R22, R12, R14, R22 ;  /* 0x0000000e0c16722b */ /* 0x000fe40000000016 */
[----:B------:R-:W-:-:S06]  /*0d80*/  DADD R14, R10, R16 ;  /* 0x000000000a0e7229 */ /* 0x000fcc0000000010 */
[----:B------:R-:W-:Y:S02]  /*0d90*/  DFMA R20, R8, R20, R22 ;  /* 0x000000140814722b */ /* 0x000fe40000000016 */
[----:B------:R-:W-:Y:S02]  /*0da0*/  DADD R22, R10, -R14 ;  /* 0x000000000a167229 */ /* 0x000fe4000000080e */
[----:B------:R-:W-:-:S06]  /*0db0*/  DMUL R10, R14, R18 ;  /* 0x000000120e0a7228 */ /* 0x000fcc0000000000 */
[----:B------:R-:W-:Y:S02]  /*0dc0*/  DADD R22, R16, R22 ;  /* 0x0000000010167229 */ /* 0x000fe40000000016 */
[----:B------:R-:W-:-:S08]  /*0dd0*/  DFMA R16, R14, R18, -R10 ;  /* 0x000000120e10722b */ /* 0x000fd0000000080a */
[----:B------:R-:W-:-:S08]  /*0de0*/  DFMA R16, R14, R20, R16 ;  /* 0x000000140e10722b */ /* 0x000fd00000000010 */
[----:B------:R-:W-:-:S08]  /*0df0*/  DFMA R22, R22, R18, R16 ;  /* 0x000000121616722b */ /* 0x000fd00000000010 */
[----:B------:R-:W-:-:S08]  /*0e00*/  DADD R16, R10, R22 ;  /* 0x000000000a107229 */ /* 0x000fd00000000016 */
[--C-:B------:R-:W-:Y:S02]  /*0e10*/  DADD R14, R8, R16.reuse ;  /* 0x00000000080e7229 */ /* 0x100fe40000000010 */
[----:B------:R-:W-:-:S06]  /*0e20*/  DADD R10, R10, -R16 ;  /* 0x000000000a0a7229 */ /* 0x000fcc0000000810 */
[----:B------:R-:W-:Y:S02]  /*0e30*/  DADD R8, R8, -R14 ;  /* 0x0000000008087229 */ /* 0x000fe4000000080e */
[----:B------:R-:W-:-:S06]  /*0e40*/  DADD R10, R22, R10 ;  /* 0x00000000160a7229 */ /* 0x000fcc000000000a */
[----:B------:R-:W-:-:S08]  /*0e50*/  DADD R8, R16, R8 ;  /* 0x0000000010087229 */ /* 0x000fd00000000008 */
[----:B------:R-:W-:-:S08]  /*0e60*/  DADD R8, R10, R8 ;  /* 0x000000000a087229 */ /* 0x000fd00000000008 */
[----:B------:R-:W-:Y:S01]  /*0e70*/  DADD R12, R12, R8 ;  /* 0x000000000c0c7229 */ /* 0x000fe20000000008 */
[----:B------:R-:W-:Y:S01]  /*0e80*/  LOP3.LUT R8, R6, 0x80000000, RZ, 0x3c, !PT ;  /* 0x8000000006087812 */ /* 0x000fe200078e3cff */
[----:B------:R-:W-:-:S06]  /*0e90*/  IMAD.MOV.U32 R9, RZ, RZ, 0x43300000 ;  /* 0x43300000ff097424 */ /* 0x000fcc00078e00ff */
[----:B------:R-:W-:Y:S02]  /*0ea0*/  DADD R10, R14, R12 ;  /* 0x000000000e0a7229 */ /* 0x000fe4000000000c */
[----:B------:R-:W-:Y:S01]  /*0eb0*/  DADD R8, R8, -UR6 ;  /* 0x8000000608087e29 */ /* 0x000fe20008000000 */
[----:B------:R-:W-:Y:S01]  /*0ec0*/  UMOV UR6, 0xfefa39ef ;  /* 0xfefa39ef00067882 */ /* 0x000fe20000000000 */
[----:B------:R-:W-:-:S04]  /*0ed0*/  UMOV UR7, 0x3fe62e42 ;  /* 0x3fe62e4200077882 */ /* 0x000fc80000000000 */
[--C-:B------:R-:W-:Y:S02]  /*0ee0*/  DADD R16, R14, -R10.reuse ;  /* 0x000000000e107229 */ /* 0x100fe4000000080a */
[----:B------:R-:W-:-:S06]  /*0ef0*/  DFMA R6, R8, UR6, R10 ;  /* 0x0000000608067c2b */ /* 0x000fcc000800000a */
[----:B------:R-:W-:Y:S02]  /*0f00*/  DADD R16, R12, R16 ;  /* 0x000000000c107229 */ /* 0x000fe40000000010 */
[----:B------:R-:W-:-:S08]  /*0f10*/  DFMA R14, R8, -UR6, R6 ;  /* 0x80000006080e7c2b */ /* 0x000fd00008000006 */
[----:B------:R-:W-:-:S08]  /*0f20*/  DADD R14, -R10, R14 ;  /* 0x000000000a0e7229 */ /* 0x000fd0000000010e */
[----:B------:R-:W-:-:S08]  /*0f30*/  DADD R14, R16, -R14 ;  /* 0x00000000100e7229 */ /* 0x000fd0000000080e */
[----:B------:R-:W-:-:S08]  /*0f40*/  DFMA R14, R8, UR8, R14 ;  /* 0x00000008080e7c2b */ /* 0x000fd0000800000e */
[----:B------:R-:W-:-:S08]  /*0f50*/  DADD R8, R6, R14 ;  /* 0x0000000006087229 */ /* 0x000fd0000000000e */
[----:B------:R-:W-:Y:S02]  /*0f60*/  DADD R6, R6, -R8 ;  /* 0x0000000006067229 */ /* 0x000fe40000000808 */
[----:B------:R-:W-:-:S06]  /*0f70*/  DMUL R12, R8, 2 ;  /* 0x40000000080c7828 */ /* 0x000fcc0000000000 */
[----:B------:R-:W-:Y:S02]  /*0f80*/  DADD R14, R14, R6 ;  /* 0x000000000e0e7229 */ /* 0x000fe40000000006 */
[----:B------:R-:W-:Y:S01]  /*0f90*/  DFMA R8, R8, 2, -R12 ;  /* 0x400000000808782b */ /* 0x000fe2000000080c */
[----:B------:R-:W-:Y:S01]  /*0fa0*/  MOV R6, 0x652b82fe ;  /* 0x652b82fe00067802 */ /* 0x000fe20000000f00 */
[----:B------:R-:W-:-:S06]  /*0fb0*/  IMAD.MOV.U32 R7, RZ, RZ, 0x3ff71547 ;  /* 0x3ff71547ff077424 */ /* 0x000fcc00078e00ff */
[----:B------:R-:W-:-:S08]  /*0fc0*/  DFMA R14, R14, 2, R8 ;  /* 0x400000000e0e782b */ /* 0x000fd00000000008 */
[----:B------:R-:W-:-:S08]  /*0fd0*/  DADD R8, R12, R14 ;  /* 0x000000000c087229 */ /* 0x000fd0000000000e */
[----:B------:R-:W-:Y:S02]  /*0fe0*/  DFMA R6, R8, R6, 6.75539944105574400000e+15 ;  /* 0x433800000806742b */ /* 0x000fe40000000006 */
[----:B------:R-:W-:Y:S01]  /*0ff0*/  FSETP.GEU.AND P0, PT, |R9|, 4.1917929649353027344, PT ;  /* 0x4086232b0900780b */ /* 0x000fe20003f0e200 */
[----:B------:R-:W-:-:S05]  /*1000*/  DADD R12, R12, -R8 ;  /* 0x000000000c0c7229 */ /* 0x000fca0000000808 */
[----:B------:R-:W-:-:S03]  /*1010*/  DADD R10, R6, -6.75539944105574400000e+15 ;  /* 0xc3380000060a7429 */ /* 0x000fc60000000000 */
[----:B------:R-:W-:-:S05]  /*1020*/  DADD R14, R14, R12 ;  /* 0x000000000e0e7229 */ /* 0x000fca000000000c */
[----:B------:R-:W-:Y:S01]  /*1030*/  DFMA R16, R10, -UR6, R8 ;  /* 0x800000060a107c2b */ /* 0x000fe20008000008 */
[----:B------:R-:W-:Y:S01]  /*1040*/  UMOV UR6, 0x3b39803f ;  /* 0x3b39803f00067882 */ /* 0x000fe20000000000 */
[----:B------:R-:W-:-:S06]  /*1050*/  UMOV UR7, 0x3c7abc9e ;  /* 0x3c7abc9e00077882 */ /* 0x000fcc0000000000 */
[----:B------:R-:W-:Y:S01]  /*1060*/  DFMA R10, R10, -UR6, R16 ;  /* 0x800000060a0a7c2b */ /* 0x000fe20008000010 */
[----:B------:R-:W-:Y:S01]  /*1070*/  UMOV UR6, 0x69ce2bdf ;  /* 0x69ce2bdf00067882 */ /* 0x000fe20000000000 */
[----:B------:R-:W-:Y:S01]  /*1080*/  IMAD.MOV.U32 R16, RZ, RZ, -0x35dec16 ;  /* 0xfca213eaff107424 */ /* 0x000fe200078e00ff */
[----:B------:R-:W-:Y:S01]  /*1090*/  UMOV UR7, 0x3e5ade15 ;  /* 0x3e5ade1500077882 */ /* 0x000fe20000000000 */
[----:B------:R-:W-:-:S06]  /*10a0*/  IMAD.MOV.U32 R17, RZ, RZ, 0x3e928af3 ;  /* 0x3e928af3ff117424 */ /* 0x000fcc00078e00ff */
[----:B------:R-:W-:Y:S01]  /*10b0*/  DFMA R16, R10, UR6, R16 ;  /* 0x000000060a107c2b */ /* 0x000fe20008000010 */
[----:B------:R-:W-:Y:S01]  /*10c0*/  UMOV UR6, 0x62401315 ;  /* 0x6240131500067882 */ /* 0x000fe20000000000 */
[----:B------:R-:W-:-:S06]  /*10d0*/  UMOV UR7, 0x3ec71dee ;  /* 0x3ec71dee00077882 */ /* 0x000fcc0000000000 */
[----:B------:R-:W-:Y:S01]  /*10e0*/  DFMA R16, R10, R16, UR6 ;  /* 0x000000060a107e2b */ /* 0x000fe20008000010 */
        /* <DEDUP_REMOVED lines=20> */
[----:B------:R-:W-:-:S08]  /*1230*/  DFMA R16, R10, R16, UR6 ;  /* 0x000000060a107e2b */ /* 0x000fd00008000010 */
[----:B------:R-:W-:-:S08]  /*1240*/  DFMA R16, R10, R16, 1 ;  /* 0x3ff000000a10742b */ /* 0x000fd00000000010 */
[----:B------:R-:W-:-:S10]  /*1250*/  DFMA R10, R10, R16, 1 ;  /* 0x3ff000000a0a742b */ /* 0x000fd40000000010 */
[----:B------:R-:W-:Y:S01]  /*1260*/  LEA R13, R6, R11, 0x14 ;  /* 0x0000000b060d7211 */ /* 0x000fe200078ea0ff */
[----:B------:R-:W-:Y:S01]  /*1270*/  IMAD.MOV.U32 R12, RZ, RZ, R10 ;  /* 0x000000ffff0c7224 */ /* 0x000fe200078e000a */
[----:B------:R-:W-:Y:S06]  /*1280*/  @!P0 BRA `(.L_x_12) ;  /* 0x0000000000308947 */ /* 0x000fec0003800000 */
[----:B------:R-:W-:Y:S01]  /*1290*/  FSETP.GEU.AND P1, PT, |R9|, 4.2275390625, PT ;  /* 0x408748000900780b */ /* 0x000fe20003f2e200 */
[C---:B------:R-:W-:Y:S02]  /*12a0*/  DADD R12, R8.reuse, +INF ;  /* 0x7ff00000080c7429 */ /* 0x040fe40000000000 */
[----:B------:R-:W-:-:S08]  /*12b0*/  DSETP.GEU.AND P0, PT, R8, RZ, PT ;  /* 0x000000ff0800722a */ /* 0x000fd00003f0e000 */
[----:B------:R-:W-:Y:S02]  /*12c0*/  FSEL R12, R12, RZ, P0 ;  /* 0x000000ff0c0c7208 */ /* 0x000fe40000000000 */
[----:B------:R-:W-:Y:S02]  /*12d0*/  @!P1 LEA.HI R7, R6, R6, RZ, 0x1 ;  /* 0x0000000606079211 */ /* 0x000fe400078f08ff */
[----:B------:R-:W-:Y:S02]  /*12e0*/  FSEL R13, R13, RZ, P0 ;  /* 0x000000ff0d0d7208 */ /* 0x000fe40000000000 */
[----:B------:R-:W-:-:S05]  /*12f0*/  @!P1 SHF.R.S32.HI R7, RZ, 0x1, R7 ;  /* 0x00000001ff079819 */ /* 0x000fca0000011407 */
[----:B------:R-:W-:Y:S02]  /*1300*/  @!P1 IMAD.IADD R6, R6, 0x1, -R7 ;  /* 0x0000000106069824 */ /* 0x000fe400078e0a07 */
[----:B------:R-:W-:-:S03]  /*1310*/  @!P1 IMAD R11, R7, 0x100000, R11 ;  /* 0x00100000070b9824 */ /* 0x000fc600078e020b */
[----:B------:R-:W-:Y:S02]  /*1320*/  @!P1 LEA R7, R6, 0x3ff00000, 0x14 ;  /* 0x3ff0000006079811 */ /* 0x000fe400078ea0ff */
[----:B------:R-:W-:-:S06]  /*1330*/  @!P1 MOV R6, RZ ;  /* 0x000000ff00069202 */ /* 0x000fcc0000000f00 */
[----:B------:R-:W-:-:S11]  /*1340*/  @!P1 DMUL R12, R10, R6 ;  /* 0x000000060a0c9228 */ /* 0x000fd60000000000 */
.L_x_12:
[----:B------:R-:W-:Y:S01]  /*1350*/  DFMA R14, R14, R12, R12 ;  /* 0x0000000c0e0e722b */ /* 0x000fe2000000000c */
[----:B------:R-:W-:Y:S01]  /*1360*/  IMAD.MOV.U32 R6, RZ, RZ, R0 ;  /* 0x000000ffff067224 */ /* 0x000fe200078e0000 */
[----:B------:R-:W-:Y:S01]  /*1370*/  DSETP.NEU.AND P0, PT, |R12|, +INF , PT ;  /* 0x7ff000000c00742a */ /* 0x000fe20003f0d200 */
[----:B------:R-:W-:-:S07]  /*1380*/  IMAD.MOV.U32 R7, RZ, RZ, 0x0 ;  /* 0x00000000ff077424 */ /* 0x000fce00078e00ff */
[----:B------:R-:W-:Y:S02]  /*1390*/  FSEL R10, R12, R14, !P0 ;  /* 0x0000000e0c0a7208 */ /* 0x000fe40004000000 */
[----:B------:R-:W-:Y:S01]  /*13a0*/  FSEL R11, R13, R15, !P0 ;  /* 0x0000000f0d0b7208 */ /* 0x000fe20004000000 */
[----:B------:R-:W-:Y:S06]  /*13b0*/  RET.REL.NODEC R6 `(_Z14IsInsideCirclePfS_) ;  /* 0xffffffec06107950 */ /* 0x000fec0003c3ffff */
.L_x_13:
[----:B------:R-:W-:-:S00]  /*13c0*/  BRA `(.L_x_13) ;  /* 0xfffffffc00fc7947 */ /* 0x000fc0000383ffff */
[----:B------:R-:W-:-:S00]  /*13d0*/  NOP ;  /* 0x0000000000007918 */ /* 0x000fc00000000000 */
        /* <DEDUP_REMOVED lines=10> */
.L_x_15:


//--------------------- .nv.shared.reserved.0     --------------------------
	.section	.nv.shared.reserved.0,"aw",@nobits
	.weak		__nv_reservedSMEM_offset_0_alias
	.size		__nv_reservedSMEM_offset_0_alias, 0, 64
	.other		__nv_reservedSMEM_offset_0_alias,@"STO_CUDA_RESERVED_SHARED STV_DEFAULT"
__nv_reservedSMEM_offset_0_alias:
	.zero		0
	.zero		64


//--------------------- .nv.constant0._Z14IsInsideCirclePfS_ --------------------------
	.section	.nv.constant0._Z14IsInsideCirclePfS_,"a",@progbits
	.sectionflags	@""
	.align	4
.nv.constant0._Z14IsInsideCirclePfS_:
	.zero		912


//--------------------- SYMBOLS --------------------------

	.type		.nv.reservedSmem.offset0,@object
	.size		.nv.reservedSmem.offset0,0x4
